//
// Generated by NVIDIA NVVM Compiler
//
// Compiler Build ID: CL-36424714
// Cuda compilation tools, release 13.0, V13.0.88
// Based on NVVM 20.0.0
//

.version 9.0
.target sm_100
.address_size 64

	// .globl	_Z17gpu_print_elementP9list_elem
.extern .func  (.param .b32 func_retval0) vprintf
(
	.param .b64 vprintf_param_0,
	.param .b64 vprintf_param_1
)
;
.global .align 1 .b8 $str[10] = {107, 101, 121, 32, 61, 32, 37, 100, 10};

.visible .entry _Z17gpu_print_elementP9list_elem(
	.param .u64 .ptr .align 1 _Z17gpu_print_elementP9list_elem_param_0
)
{
	.local .align 8 .b8 	__local_depot0[8];
	.reg .b64 	%SP;
	.reg .b64 	%SPL;
	.reg .pred 	%p<3>;
	.reg .b32 	%r<4>;
	.reg .b64 	%rd<10>;

	mov.u64 	%SPL, __local_depot0;
	cvta.local.u64 	%SP, %SPL;
	ld.param.u64 	%rd9, [_Z17gpu_print_elementP9list_elem_param_0];
	setp.eq.s64 	%p1, %rd9, 0;
	@%p1 bra 	$L__BB0_3;
	add.u64 	%rd5, %SP, 0;
	add.u64 	%rd1, %SPL, 0;
	mov.u64 	%rd6, $str;
$L__BB0_2:
	ld.u32 	%r1, [%rd9];
	st.local.u32 	[%rd1], %r1;
	cvta.global.u64 	%rd7, %rd6;
	{ // callseq 0, 0
	.param .b64 param0;
	st.param.b64 	[param0], %rd7;
	.param .b64 param1;
	st.param.b64 	[param1], %rd5;
	.param .b32 retval0;
	call.uni (retval0), 
	vprintf, 
	(
	param0, 
	param1
	);
	ld.param.b32 	%r2, [retval0];
	} // callseq 0
	ld.u64 	%rd9, [%rd9+8];
	setp.ne.s64 	%p2, %rd9, 0;
	@%p2 bra 	$L__BB0_2;
$L__BB0_3:
	ret;

}


// ===== COMPILED SASS (sm_100) =====

	.target	sm_100

	.elftype	@"ET_EXEC"


//--------------------- .note.nv.tkinfo           --------------------------
	.section	.note.nv.tkinfo,"",@"SHT_NOTE"
	.sectionflags	@"SHF_NOTE_NV_TKINFO"
	.tkinfo
        /*0018*/ 	.word	0x00000002
        /*0030*/ 	.string	""
        /*0030*/ 	.string	"ptxas"
        /*0030*/ 	.string	"Cuda compilation tools, release 13.0, V13.0.88"
        /*0030*/ 	.string	"Build cuda_13.0.r13.0/compiler.36424714_0"
        /*0030*/ 	.string	"-arch sm_100 -m 64 "



//--------------------- .note.nv.cuinfo           --------------------------
	.section	.note.nv.cuinfo,"",@"SHT_NOTE"
	.sectionflags	@"SHF_NOTE_NV_CUINFO"
        /*0018*/ 	.short	0x0002
        /*001a*/ 	.short	0x0064
        /*001c*/ 	.short	0x0082
	.zero		2


//--------------------- .nv.info                  --------------------------
	.section	.nv.info,"",@"SHT_CUDA_INFO"
	.align	4


	//----- nvinfo : EIATTR_REGCOUNT
	.align		4
        /*0000*/ 	.byte	0x04, 0x2f
        /*0002*/ 	.short	(.L_2 - .L_1)
	.align		4
.L_1:
        /*0004*/ 	.word	index@(_Z17gpu_print_elementP9list_elem)
        /*0008*/ 	.word	0x00000018


	//----- nvinfo : EIATTR_FRAME_SIZE
	.align		4
.L_2:
        /*000c*/ 	.byte	0x04, 0x11
        /*000e*/ 	.short	(.L_4 - .L_3)
	.align		4
.L_3:
        /*0010*/ 	.word	index@(_Z17gpu_print_elementP9list_elem)
        /*0014*/ 	.word	0x00000008


	//----- nvinfo : EIATTR_MIN_STACK_SIZE
	.align		4
.L_4:
        /*0018*/ 	.byte	0x04, 0x12
        /*001a*/ 	.short	(.L_6 - .L_5)
	.align		4
.L_5:
        /*001c*/ 	.word	index@(_Z17gpu_print_elementP9list_elem)
        /*0020*/ 	.word	0x00000008
.L_6:


//--------------------- .nv.compat                --------------------------
	.section	.nv.compat,"",@"SHT_CUDA_COMPAT_INFO"
	.align	4
        /*0000*/ 	.byte	0x02, 0x09, 0x00, 0x00, 0x02, 0x02, 0x01, 0x00, 0x02, 0x05, 0x05, 0x00, 0x03, 0x07, 0x01, 0x01
        /*0010*/ 	.byte	0x02, 0x03, 0x00, 0x00, 0x02, 0x06, 0x01, 0x00, 0x04, 0x0b, 0x08, 0x00, 0x09, 0x00, 0x00, 0x00
        /*0020*/ 	.byte	0x00, 0x00, 0x00, 0x00


//--------------------- .nv.info._Z17gpu_print_elementP9list_elem --------------------------
	.section	.nv.info._Z17gpu_print_elementP9list_elem,"",@"SHT_CUDA_INFO"
	.sectionflags	@""
	.align	4


	//----- nvinfo : EIATTR_CUDA_API_VERSION
	.align		4
        /*0000*/ 	.byte	0x04, 0x37
        /*0002*/ 	.short	(.L_8 - .L_7)
.L_7:
        /*0004*/ 	.word	0x00000082


	//----- nvinfo : EIATTR_KPARAM_INFO
	.align		4
.L_8:
        /*0008*/ 	.byte	0x04, 0x17
        /*000a*/ 	.short	(.L_10 - .L_9)
.L_9:
        /*000c*/ 	.word	0x00000000
        /*0010*/ 	.short	0x0000
        /*0012*/ 	.short	0x0000
        /*0014*/ 	.byte	0x00, 0xf5, 0x21, 0x00


	//----- nvinfo : EIATTR_SPARSE_MMA_MASK
	.align		4
.L_10:
        /*0018*/ 	.byte	0x03, 0x50
        /*001a*/ 	.short	0x0000


	//----- nvinfo : EIATTR_MAXREG_COUNT
	.align		4
        /*001c*/ 	.byte	0x03, 0x1b
        /*001e*/ 	.short	0x00ff


	//----- nvinfo : EIATTR_EXTERNS
	.align		4
        /*0020*/ 	.byte	0x04, 0x0f
        /*0022*/ 	.short	(.L_12 - .L_11)


	//   ....[0]....
	.align		4
.L_11:
        /*0024*/ 	.word	index@(vprintf)


	//----- nvinfo : EIATTR_MERCURY_ISA_VERSION
	.align		4
.L_12:
        /*0028*/ 	.byte	0x03, 0x5f
        /*002a*/ 	.short	0x0101


	//----- nvinfo : EIATTR_VRC_CTA_INIT_COUNT
	.align		4
        /*002c*/ 	.byte	0x02, 0x4a
	.zero		1
	.zero		1


	//----- nvinfo : EIATTR_SYSCALL_OFFSETS
	.align		4
        /*0030*/ 	.byte	0x04, 0x46
        /*0032*/ 	.short	(.L_14 - .L_13)


	//   ....[0]....
.L_13:
        /*0034*/ 	.word	0x00000180


	//----- nvinfo : EIATTR_EXIT_INSTR_OFFSETS
	.align		4
.L_14:
        /*0038*/ 	.byte	0x04, 0x1c
        /*003a*/ 	.short	(.L_16 - .L_15)


	//   ....[0]....
.L_15:
        /*003c*/ 	.word	0x00000080


	//   ....[1]....
        /*0040*/ 	.word	0x000001d0


	//----- nvinfo : EIATTR_CRS_STACK_SIZE
	.align		4
.L_16:
        /*0044*/ 	.byte	0x04, 0x1e
        /*0046*/ 	.short	(.L_18 - .L_17)
.L_17:
        /*0048*/ 	.word	0x00000000


	//----- nvinfo : EIATTR_CBANK_PARAM_SIZE
	.align		4
.L_18:
        /*004c*/ 	.byte	0x03, 0x19
        /*004e*/ 	.short	0x0008


	//----- nvinfo : EIATTR_PARAM_CBANK
	.align		4
        /*0050*/ 	.byte	0x04, 0x0a
        /*0052*/ 	.short	(.L_20 - .L_19)
	.align		4
.L_19:
        /*0054*/ 	.word	index@(.nv.constant0._Z17gpu_print_elementP9list_elem)
        /*0058*/ 	.short	0x0380
        /*005a*/ 	.short	0x0008


	//----- nvinfo : EIATTR_SW_WAR
	.align		4
.L_20:
        /*005c*/ 	.byte	0x04, 0x36
        /*005e*/ 	.short	(.L_22 - .L_21)
.L_21:
        /*0060*/ 	.word	0x00000008
.L_22:


//--------------------- .nv.callgraph             --------------------------
	.section	.nv.callgraph,"",@"SHT_CUDA_CALLGRAPH"
	.align	4
	.sectionentsize	8
	.align		4
        /*0000*/ 	.word	0x00000000
	.align		4
        /*0004*/ 	.word	0xffffffff
	.align		4
        /*0008*/ 	.word	index@(_Z17gpu_print_elementP9list_elem)
	.align		4
        /*000c*/ 	.word	index@(vprintf)
	.align		4
        /*0010*/ 	.word	0x00000000
	.align		4
        /*0014*/ 	.word	0xfffffffe
	.align		4
        /*0018*/ 	.word	0x00000000
	.align		4
        /*001c*/ 	.word	0xfffffffd
	.align		4
        /*0020*/ 	.word	0x00000000
	.align		4
        /*0024*/ 	.word	0xfffffffc


//--------------------- .nv.constant4             --------------------------
	.section	.nv.constant4,"a",@progbits
	.align	8
	.align		8
.nv.constant4:
        /*0000*/ 	.dword	vprintf
	.align		8
        /*0008*/ 	.dword	$str


//--------------------- .text._Z17gpu_print_elementP9list_elem --------------------------
	.section	.text._Z17gpu_print_elementP9list_elem,"ax",@progbits
	.align	128
        .global         _Z17gpu_print_elementP9list_elem
        .type           _Z17gpu_print_elementP9list_elem,@function
        .size           _Z17gpu_print_elementP9list_elem,(.L_x_3 - _Z17gpu_print_elementP9list_elem)
        .other          _Z17gpu_print_elementP9list_elem,@"STO_CUDA_ENTRY STV_DEFAULT"
_Z17gpu_print_elementP9list_elem:
.text._Z17gpu_print_elementP9list_elem:
[----:B------:R-:W0:Y:S01]  /*0000*/  LDC R1, c[0x0][0x37c] ;  /* 0x0000df00ff017b82 */ /* 0x000e220000000800 */
[----:B------:R-:W1:Y:S01]  /*0010*/  LDCU.64 UR6, c[0x0][0x380] ;  /* 0x00007000ff0677ac */ /* 0x000e620008000a00 */
[----:B0-----:R-:W-:Y:S01]  /*0020*/  VIADD R1, R1, 0xfffffff8 ;  /* 0xfffffff801017836 */ /* 0x001fe20000000000 */
[----:B------:R-:W0:Y:S01]  /*0030*/  LDCU UR4, c[0x0][0x2f8] ;  /* 0x00005f00ff0477ac */ /* 0x000e220008000800 */
[----:B------:R-:W2:Y:S01]  /*0040*/  LDCU UR5, c[0x0][0x2fc] ;  /* 0x00005f80ff0577ac */ /* 0x000ea20008000800 */
[----:B-1----:R-:W-:-:S04]  /*0050*/  ISETP.NE.U32.AND P0, PT, RZ, UR6, PT ;  /* 0x00000006ff007c0c */ /* 0x002fc8000bf05070 */
[----:B------:R-:W-:Y:S02]  /*0060*/  ISETP.NE.AND.EX P0, PT, RZ, UR7, PT, P0 ;  /* 0x00000007ff007c0c */ /* 0x000fe4000bf05300 */
[----:B0-----:R-:W-:-:S11]  /*0070*/  IADD3 R18, P1, PT, R1, UR4, RZ ;  /* 0x0000000401127c10 */ /* 0x001fd6000ff3e0ff */
[----:B--2---:R-:W-:Y:S05]  /*0080*/  @!P0 EXIT ;  /* 0x000000000000894d */ /* 0x004fea0003800000 */
[----:B------:R-:W0:Y:S01]  /*0090*/  LDCU.64 UR6, c[0x0][0x380] ;  /* 0x00007000ff0677ac */ /* 0x000e220008000a00 */
[----:B------:R-:W-:Y:S01]  /*00a0*/  IMAD.X R19, RZ, RZ, UR5, P1 ;  /* 0x00000005ff137e24 */ /* 0x000fe200088e06ff */
[----:B------:R-:W1:Y:S01]  /*00b0*/  LDCU.64 UR36, c[0x0][0x358] ;  /* 0x00006b00ff2477ac */ /* 0x000e620008000a00 */
[----:B0-----:R-:W-:Y:S02]  /*00c0*/  IMAD.U32 R16, RZ, RZ, UR6 ;  /* 0x00000006ff107e24 */ /* 0x001fe4000f8e00ff */
[----:B-1----:R-:W-:-:S07]  /*00d0*/  IMAD.U32 R17, RZ, RZ, UR7 ;  /* 0x00000007ff117e24 */ /* 0x002fce000f8e00ff */
.L_x_1:
[----:B------:R-:W2:Y:S01]  /*00e0*/  LD.E R0, desc[UR36][R16.64] ;  /* 0x0000002410007980 */ /* 0x000ea2000c101900 */
[----:B------:R-:W-:Y:S01]  /*00f0*/  MOV R2, 0x0 ;  /* 0x0000000000027802 */ /* 0x000fe20000000f00 */
[----:B------:R-:W0:Y:S01]  /*0100*/  LDCU.64 UR4, c[0x4][0x8] ;  /* 0x01000100ff0477ac */ /* 0x000e220008000a00 */
[----:B------:R-:W-:Y:S01]  /*0110*/  IMAD.MOV.U32 R6, RZ, RZ, R18 ;  /* 0x000000ffff067224 */ /* 0x000fe200078e0012 */
[----:B------:R-:W-:-:S03]  /*0120*/  MOV R7, R19 ;  /* 0x0000001300077202 */ /* 0x000fc60000000f00 */
[----:B------:R-:W1:Y:S01]  /*0130*/  LDC.64 R2, c[0x4][R2] ;  /* 0x0100000002027b82 */ /* 0x000e620000000a00 */
[----:B0-----:R-:W-:Y:S01]  /*0140*/  MOV R4, UR4 ;  /* 0x0000000400047c02 */ /* 0x001fe20008000f00 */
[----:B------:R-:W-:Y:S01]  /*0150*/  IMAD.U32 R5, RZ, RZ, UR5 ;  /* 0x00000005ff057e24 */ /* 0x000fe2000f8e00ff */
[----:B-12---:R0:W-:Y:S06]  /*0160*/  STL [R1], R0 ;  /* 0x0000000001007387 */ /* 0x0061ec0000100800 */
[----:B------:R-:W-:-:S07]  /*0170*/  LEPC R20, `(.L_x_0) ;  /* 0x000000001014794e */ /* 0x000fce0000000000 */
[----:B0-----:R-:W-:Y:S05]  /*0180*/  CALL.ABS.NOINC R2 ;  /* 0x0000000002007343 */ /* 0x001fea0003c00000 */
.L_x_0:
[----:B------:R-:W2:Y:S02]  /*0190*/  LD.E.64 R16, desc[UR36][R16.64+0x8] ;  /* 0x0000082410107980 */ /* 0x000ea4000c101b00 */
[----:B--2---:R-:W-:-:S04]  /*01a0*/  ISETP.NE.U32.AND P0, PT, R16, RZ, PT ;  /* 0x000000ff1000720c */ /* 0x004fc80003f05070 */
[----:B------:R-:W-:-:S13]  /*01b0*/  ISETP.NE.AND.EX P0, PT, R17, RZ, PT, P0 ;  /* 0x000000ff1100720c */ /* 0x000fda0003f05300 */
[----:B------:R-:W-:Y:S05]  /*01c0*/  @P0 BRA `(.L_x_1) ;  /* 0xfffffffc00c40947 */ /* 0x000fea000383ffff */
[----:B------:R-:W-:Y:S05]  /*01d0*/  EXIT ;  /* 0x000000000000794d */ /* 0x000fea0003800000 */
.L_x_2:
[----:B------:R-:W-:-:S00]  /*01e0*/  BRA `(.L_x_2) ;  /* 0xfffffffc00fc7947 */ /* 0x000fc0000383ffff */
[----:B------:R-:W-:-:S00]  /*01f0*/  NOP ;  /* 0x0000000000007918 */ /* 0x000fc00000000000 */
        /* <DEDUP_REMOVED lines=8> */
.L_x_3:


//--------------------- .nv.global.init           --------------------------
	.section	.nv.global.init,"aw",@progbits
.nv.global.init:
	.type		$str,@object
	.size		$str,(.L_0 - $str)
$str:
        /*0000*/ 	.byte	0x6b, 0x65, 0x79, 0x20, 0x3d, 0x20, 0x25, 0x64, 0x0a, 0x00
.L_0:


//--------------------- .nv.shared.reserved.0     --------------------------
	.section	.nv.shared.reserved.0,"aw",@nobits
	.weak		__nv_reservedSMEM_offset_0_alias
	.size		__nv_reservedSMEM_offset_0_alias, 0, 64
	.other		__nv_reservedSMEM_offset_0_alias,@"STO_CUDA_RESERVED_SHARED STV_DEFAULT"
__nv_reservedSMEM_offset_0_alias:
	.zero		0
	.zero		64


//--------------------- .nv.constant0._Z17gpu_print_elementP9list_elem --------------------------
	.section	.nv.constant0._Z17gpu_print_elementP9list_elem,"a",@progbits
	.sectionflags	@""
	.align	4
.nv.constant0._Z17gpu_print_elementP9list_elem:
	.zero		904


//--------------------- SYMBOLS --------------------------

	.type		.nv.reservedSmem.offset0,@object
	.size		.nv.reservedSmem.offset0,0x4
	.type		vprintf,@function
